//
// Generated by NVIDIA NVVM Compiler
//
// Compiler Build ID: CL-36424714
// Cuda compilation tools, release 13.0, V13.0.88
// Based on NVVM 20.0.0
//

.version 9.0
.target sm_100
.address_size 64

	// .globl	_Z14computeAveragePiS_i

.visible .entry _Z14computeAveragePiS_i(
	.param .u64 .ptr .align 1 _Z14computeAveragePiS_i_param_0,
	.param .u64 .ptr .align 1 _Z14computeAveragePiS_i_param_1,
	.param .u32 _Z14computeAveragePiS_i_param_2
)
{
	.reg .pred 	%p<2>;
	.reg .b32 	%r<8>;
	.reg .b64 	%rd<7>;

	ld.param.u64 	%rd1, [_Z14computeAveragePiS_i_param_0];
	ld.param.u64 	%rd2, [_Z14computeAveragePiS_i_param_1];
	ld.param.u32 	%r2, [_Z14computeAveragePiS_i_param_2];
	mov.u32 	%r3, %ctaid.x;
	mov.u32 	%r4, %ntid.x;
	mov.u32 	%r5, %tid.x;
	mad.lo.s32 	%r1, %r3, %r4, %r5;
	setp.ge.s32 	%p1, %r1, %r2;
	@%p1 bra 	$L__BB0_2;
	cvta.to.global.u64 	%rd3, %rd1;
	cvta.to.global.u64 	%rd4, %rd2;
	mul.wide.s32 	%rd5, %r1, 4;
	add.s64 	%rd6, %rd3, %rd5;
	ld.global.u32 	%r6, [%rd6];
	atom.global.add.u32 	%r7, [%rd4], %r6;
$L__BB0_2:
	ret;

}


// ===== COMPILED SASS (sm_100) =====

	.target	sm_100

	.elftype	@"ET_EXEC"


//--------------------- .note.nv.tkinfo           --------------------------
	.section	.note.nv.tkinfo,"",@"SHT_NOTE"
	.sectionflags	@"SHF_NOTE_NV_TKINFO"
	.tkinfo
        /*0018*/ 	.word	0x00000002
        /*0030*/ 	.string	""
        /*0030*/ 	.string	"ptxas"
        /*0030*/ 	.string	"Cuda compilation tools, release 13.0, V13.0.88"
        /*0030*/ 	.string	"Build cuda_13.0.r13.0/compiler.36424714_0"
        /*0030*/ 	.string	"-arch sm_100 -m 64 "



//--------------------- .note.nv.cuinfo           --------------------------
	.section	.note.nv.cuinfo,"",@"SHT_NOTE"
	.sectionflags	@"SHF_NOTE_NV_CUINFO"
        /*0018*/ 	.short	0x0002
        /*001a*/ 	.short	0x0064
        /*001c*/ 	.short	0x0082
	.zero		2


//--------------------- .nv.info                  --------------------------
	.section	.nv.info,"",@"SHT_CUDA_INFO"
	.align	4


	//----- nvinfo : EIATTR_REGCOUNT
	.align		4
        /*0000*/ 	.byte	0x04, 0x2f
        /*0002*/ 	.short	(.L_1 - .L_0)
	.align		4
.L_0:
        /*0004*/ 	.word	index@(_Z14computeAveragePiS_i)
        /*0008*/ 	.word	0x0000000a


	//----- nvinfo : EIATTR_FRAME_SIZE
	.align		4
.L_1:
        /*000c*/ 	.byte	0x04, 0x11
        /*000e*/ 	.short	(.L_3 - .L_2)
	.align		4
.L_2:
        /*0010*/ 	.word	index@(_Z14computeAveragePiS_i)
        /*0014*/ 	.word	0x00000000


	//----- nvinfo : EIATTR_MIN_STACK_SIZE
	.align		4
.L_3:
        /*0018*/ 	.byte	0x04, 0x12
        /*001a*/ 	.short	(.L_5 - .L_4)
	.align		4
.L_4:
        /*001c*/ 	.word	index@(_Z14computeAveragePiS_i)
        /*0020*/ 	.word	0x00000000
.L_5:


//--------------------- .nv.compat                --------------------------
	.section	.nv.compat,"",@"SHT_CUDA_COMPAT_INFO"
	.align	4
        /*0000*/ 	.byte	0x02, 0x09, 0x00, 0x00, 0x02, 0x02, 0x01, 0x00, 0x02, 0x05, 0x05, 0x00, 0x03, 0x07, 0x01, 0x01
        /*0010*/ 	.byte	0x02, 0x03, 0x00, 0x00, 0x02, 0x06, 0x01, 0x00, 0x04, 0x0b, 0x08, 0x00, 0x09, 0x00, 0x00, 0x00
        /*0020*/ 	.byte	0x00, 0x00, 0x00, 0x00


//--------------------- .nv.info._Z14computeAveragePiS_i --------------------------
	.section	.nv.info._Z14computeAveragePiS_i,"",@"SHT_CUDA_INFO"
	.sectionflags	@""
	.align	4


	//----- nvinfo : EIATTR_CUDA_API_VERSION
	.align		4
        /*0000*/ 	.byte	0x04, 0x37
        /*0002*/ 	.short	(.L_7 - .L_6)
.L_6:
        /*0004*/ 	.word	0x00000082


	//----- nvinfo : EIATTR_KPARAM_INFO
	.align		4
.L_7:
        /*0008*/ 	.byte	0x04, 0x17
        /*000a*/ 	.short	(.L_9 - .L_8)
.L_8:
        /*000c*/ 	.word	0x00000000
        /*0010*/ 	.short	0x0002
        /*0012*/ 	.short	0x0010
        /*0014*/ 	.byte	0x00, 0xf0, 0x11, 0x00


	//----- nvinfo : EIATTR_KPARAM_INFO
	.align		4
.L_9:
        /*0018*/ 	.byte	0x04, 0x17
        /*001a*/ 	.short	(.L_11 - .L_10)
.L_10:
        /*001c*/ 	.word	0x00000000
        /*0020*/ 	.short	0x0001
        /*0022*/ 	.short	0x0008
        /*0024*/ 	.byte	0x00, 0xf5, 0x21, 0x00


	//----- nvinfo : EIATTR_KPARAM_INFO
	.align		4
.L_11:
        /*0028*/ 	.byte	0x04, 0x17
        /*002a*/ 	.short	(.L_13 - .L_12)
.L_12:
        /*002c*/ 	.word	0x00000000
        /*0030*/ 	.short	0x0000
        /*0032*/ 	.short	0x0000
        /*0034*/ 	.byte	0x00, 0xf5, 0x21, 0x00


	//----- nvinfo : EIATTR_SPARSE_MMA_MASK
	.align		4
.L_13:
        /*0038*/ 	.byte	0x03, 0x50
        /*003a*/ 	.short	0x0000


	//----- nvinfo : EIATTR_MAXREG_COUNT
	.align		4
        /*003c*/ 	.byte	0x03, 0x1b
        /*003e*/ 	.short	0x00ff


	//----- nvinfo : EIATTR_MERCURY_ISA_VERSION
	.align		4
        /*0040*/ 	.byte	0x03, 0x5f
        /*0042*/ 	.short	0x0101


	//----- nvinfo : EIATTR_INT_WARP_WIDE_INSTR_OFFSETS
	.align		4
        /*0044*/ 	.byte	0x04, 0x31
        /*0046*/ 	.short	(.L_15 - .L_14)


	//   ....[0]....
.L_14:
        /*0048*/ 	.word	0x000000d0


	//   ....[1]....
        /*004c*/ 	.word	0x00000110


	//----- nvinfo : EIATTR_VRC_CTA_INIT_COUNT
	.align		4
.L_15:
        /*0050*/ 	.byte	0x02, 0x4a
	.zero		1
	.zero		1


	//----- nvinfo : EIATTR_EXIT_INSTR_OFFSETS
	.align		4
        /*0054*/ 	.byte	0x04, 0x1c
        /*0056*/ 	.short	(.L_17 - .L_16)


	//   ....[0]....
.L_16:
        /*0058*/ 	.word	0x00000070


	//   ....[1]....
        /*005c*/ 	.word	0x00000140


	//----- nvinfo : EIATTR_CBANK_PARAM_SIZE
	.align		4
.L_17:
        /*0060*/ 	.byte	0x03, 0x19
        /*0062*/ 	.short	0x0014


	//----- nvinfo : EIATTR_PARAM_CBANK
	.align		4
        /*0064*/ 	.byte	0x04, 0x0a
        /*0066*/ 	.short	(.L_19 - .L_18)
	.align		4
.L_18:
        /*0068*/ 	.word	index@(.nv.constant0._Z14computeAveragePiS_i)
        /*006c*/ 	.short	0x0380
        /*006e*/ 	.short	0x0014


	//----- nvinfo : EIATTR_SW_WAR
	.align		4
.L_19:
        /*0070*/ 	.byte	0x04, 0x36
        /*0072*/ 	.short	(.L_21 - .L_20)
.L_20:
        /*0074*/ 	.word	0x00000008
.L_21:


//--------------------- .nv.callgraph             --------------------------
	.section	.nv.callgraph,"",@"SHT_CUDA_CALLGRAPH"
	.align	4
	.sectionentsize	8
	.align		4
        /*0000*/ 	.word	0x00000000
	.align		4
        /*0004*/ 	.word	0xffffffff
	.align		4
        /*0008*/ 	.word	0x00000000
	.align		4
        /*000c*/ 	.word	0xfffffffe
	.align		4
        /*0010*/ 	.word	0x00000000
	.align		4
        /*0014*/ 	.word	0xfffffffd
	.align		4
        /*0018*/ 	.word	0x00000000
	.align		4
        /*001c*/ 	.word	0xfffffffc


//--------------------- .text._Z14computeAveragePiS_i --------------------------
	.section	.text._Z14computeAveragePiS_i,"ax",@progbits
	.align	128
        .global         _Z14computeAveragePiS_i
        .type           _Z14computeAveragePiS_i,@function
        .size           _Z14computeAveragePiS_i,(.L_x_1 - _Z14computeAveragePiS_i)
        .other          _Z14computeAveragePiS_i,@"STO_CUDA_ENTRY STV_DEFAULT"
_Z14computeAveragePiS_i:
.text._Z14computeAveragePiS_i:
[----:B------:R-:W-:Y:S01]  /*0000*/  LDC R1, c[0x0][0x37c] ;  /* 0x0000df00ff017b82 */ /* 0x000fe20000000800 */
[----:B------:R-:W0:Y:S07]  /*0010*/  S2R R0, SR_TID.X ;  /* 0x0000000000007919 */ /* 0x000e2e0000002100 */
[----:B------:R-:W0:Y:S01]  /*0020*/  S2UR UR4, SR_CTAID.X ;  /* 0x00000000000479c3 */ /* 0x000e220000002500 */
[----:B------:R-:W1:Y:S07]  /*0030*/  LDCU UR5, c[0x0][0x390] ;  /* 0x00007200ff0577ac */ /* 0x000e6e0008000800 */
[----:B------:R-:W0:Y:S02]  /*0040*/  LDC R5, c[0x0][0x360] ;  /* 0x0000d800ff057b82 */ /* 0x000e240000000800 */
[----:B0-----:R-:W-:-:S05]  /*0050*/  IMAD R5, R5, UR4, R0 ;  /* 0x0000000405057c24 */ /* 0x001fca000f8e0200 */
[----:B-1----:R-:W-:-:S13]  /*0060*/  ISETP.GE.AND P0, PT, R5, UR5, PT ;  /* 0x0000000505007c0c */ /* 0x002fda000bf06270 */
[----:B------:R-:W-:Y:S05]  /*0070*/  @P0 EXIT ;  /* 0x000000000000094d */ /* 0x000fea0003800000 */
[----:B------:R-:W0:Y:S01]  /*0080*/  LDC.64 R2, c[0x0][0x380] ;  /* 0x0000e000ff027b82 */ /* 0x000e220000000a00 */
[----:B------:R-:W1:Y:S01]  /*0090*/  LDCU.64 UR6, c[0x0][0x358] ;  /* 0x00006b00ff0677ac */ /* 0x000e620008000a00 */
[----:B0-----:R-:W-:-:S06]  /*00a0*/  IMAD.WIDE R2, R5, 0x4, R2 ;  /* 0x0000000405027825 */ /* 0x001fcc00078e0202 */
[----:B-1----:R-:W2:Y:S01]  /*00b0*/  LDG.E R2, desc[UR6][R2.64] ;  /* 0x0000000602027981 */ /* 0x002ea2000c1e1900 */
[----:B------:R-:W0:Y:S01]  /*00c0*/  LDC.64 R4, c[0x0][0x388] ;  /* 0x0000e200ff047b82 */ /* 0x000e220000000a00 */
[----:B------:R-:W-:Y:S01]  /*00d0*/  VOTEU.ANY UR4, UPT, PT ;  /* 0x0000000000047886 */ /* 0x000fe200038e0100 */
[----:B------:R-:W1:Y:S01]  /*00e0*/  S2R R0, SR_LANEID ;  /* 0x0000000000007919 */ /* 0x000e620000000000 */
[----:B------:R-:W-:-:S06]  /*00f0*/  UFLO.U32 UR4, UR4 ;  /* 0x00000004000472bd */ /* 0x000fcc00080e0000 */
[----:B-1----:R-:W-:Y:S01]  /*0100*/  ISETP.EQ.U32.AND P0, PT, R0, UR4, PT ;  /* 0x0000000400007c0c */ /* 0x002fe2000bf02070 */
[----:B--2---:R-:W1:Y:S02]  /*0110*/  REDUX.SUM UR5, R2 ;  /* 0x00000000020573c4 */ /* 0x004e64000000c000 */
[----:B-1----:R-:W-:-:S10]  /*0120*/  MOV R7, UR5 ;  /* 0x0000000500077c02 */ /* 0x002fd40008000f00 */
[----:B0-----:R-:W-:Y:S01]  /*0130*/  @P0 REDG.E.ADD.STRONG.GPU desc[UR6][R4.64], R7 ;  /* 0x000000070400098e */ /* 0x001fe2000c12e106 */
[----:B------:R-:W-:Y:S05]  /*0140*/  EXIT ;  /* 0x000000000000794d */ /* 0x000fea0003800000 */
.L_x_0:
[----:B------:R-:W-:-:S00]  /*0150*/  BRA `(.L_x_0) ;  /* 0xfffffffc00fc7947 */ /* 0x000fc0000383ffff */
[----:B------:R-:W-:-:S00]  /*0160*/  NOP ;  /* 0x0000000000007918 */ /* 0x000fc00000000000 */
        /* <DEDUP_REMOVED lines=9> */
.L_x_1:


//--------------------- .nv.shared.reserved.0     --------------------------
	.section	.nv.shared.reserved.0,"aw",@nobits
	.weak		__nv_reservedSMEM_offset_0_alias
	.size		__nv_reservedSMEM_offset_0_alias, 0, 64
	.other		__nv_reservedSMEM_offset_0_alias,@"STO_CUDA_RESERVED_SHARED STV_DEFAULT"
__nv_reservedSMEM_offset_0_alias:
	.zero		0
	.zero		64


//--------------------- .nv.constant0._Z14computeAveragePiS_i --------------------------
	.section	.nv.constant0._Z14computeAveragePiS_i,"a",@progbits
	.sectionflags	@""
	.align	4
.nv.constant0._Z14computeAveragePiS_i:
	.zero		916


//--------------------- SYMBOLS --------------------------

	.type		.nv.reservedSmem.offset0,@object
	.size		.nv.reservedSmem.offset0,0x4
